//
// Generated by NVIDIA NVVM Compiler
//
// Compiler Build ID: CL-36424714
// Cuda compilation tools, release 13.0, V13.0.88
// Based on NVVM 20.0.0
//

.version 9.0
.target sm_100
.address_size 64

	// .globl	_Z2MTPdS_ii

.visible .entry _Z2MTPdS_ii(
	.param .u64 .ptr .align 1 _Z2MTPdS_ii_param_0,
	.param .u64 .ptr .align 1 _Z2MTPdS_ii_param_1,
	.param .u32 _Z2MTPdS_ii_param_2,
	.param .u32 _Z2MTPdS_ii_param_3
)
{
	.reg .pred 	%p<12>;
	.reg .b32 	%r<48>;
	.reg .b64 	%rd<50>;
	.reg .b64 	%fd<30>;

	ld.param.u64 	%rd4, [_Z2MTPdS_ii_param_0];
	ld.param.u64 	%rd5, [_Z2MTPdS_ii_param_1];
	ld.param.u32 	%r29, [_Z2MTPdS_ii_param_2];
	ld.param.u32 	%r30, [_Z2MTPdS_ii_param_3];
	cvta.to.global.u64 	%rd1, %rd5;
	cvta.to.global.u64 	%rd2, %rd4;
	mov.u32 	%r31, %ntid.x;
	mov.u32 	%r32, %ctaid.x;
	mov.u32 	%r33, %tid.x;
	mad.lo.s32 	%r1, %r31, %r32, %r33;
	setp.ge.s32 	%p1, %r1, %r29;
	setp.lt.s32 	%p2, %r30, 1;
	or.pred  	%p3, %p1, %p2;
	@%p3 bra 	$L__BB0_13;
	mul.lo.s32 	%r2, %r30, %r1;
	and.b32  	%r3, %r30, 15;
	setp.lt.u32 	%p4, %r30, 16;
	mov.b32 	%r43, 0;
	@%p4 bra 	$L__BB0_4;
	and.b32  	%r43, %r30, 2147483632;
	neg.s32 	%r41, %r43;
	shl.b32 	%r6, %r29, 4;
	add.s64 	%rd3, %rd1, 64;
	mul.wide.s32 	%rd10, %r29, 8;
	mov.u32 	%r39, %r2;
	mov.u32 	%r40, %r1;
$L__BB0_3:
	.pragma "nounroll";
	mul.wide.s32 	%rd6, %r39, 8;
	add.s64 	%rd7, %rd3, %rd6;
	mul.wide.s32 	%rd8, %r40, 8;
	add.s64 	%rd9, %rd2, %rd8;
	ld.global.f64 	%fd1, [%rd9];
	st.global.f64 	[%rd7+-64], %fd1;
	add.s64 	%rd11, %rd9, %rd10;
	ld.global.f64 	%fd2, [%rd11];
	st.global.f64 	[%rd7+-56], %fd2;
	add.s64 	%rd12, %rd11, %rd10;
	ld.global.f64 	%fd3, [%rd12];
	st.global.f64 	[%rd7+-48], %fd3;
	add.s64 	%rd13, %rd12, %rd10;
	ld.global.f64 	%fd4, [%rd13];
	st.global.f64 	[%rd7+-40], %fd4;
	add.s64 	%rd14, %rd13, %rd10;
	ld.global.f64 	%fd5, [%rd14];
	st.global.f64 	[%rd7+-32], %fd5;
	add.s64 	%rd15, %rd14, %rd10;
	ld.global.f64 	%fd6, [%rd15];
	st.global.f64 	[%rd7+-24], %fd6;
	add.s64 	%rd16, %rd15, %rd10;
	ld.global.f64 	%fd7, [%rd16];
	st.global.f64 	[%rd7+-16], %fd7;
	add.s64 	%rd17, %rd16, %rd10;
	ld.global.f64 	%fd8, [%rd17];
	st.global.f64 	[%rd7+-8], %fd8;
	add.s64 	%rd18, %rd17, %rd10;
	ld.global.f64 	%fd9, [%rd18];
	st.global.f64 	[%rd7], %fd9;
	add.s64 	%rd19, %rd18, %rd10;
	ld.global.f64 	%fd10, [%rd19];
	st.global.f64 	[%rd7+8], %fd10;
	add.s64 	%rd20, %rd19, %rd10;
	ld.global.f64 	%fd11, [%rd20];
	st.global.f64 	[%rd7+16], %fd11;
	add.s64 	%rd21, %rd20, %rd10;
	ld.global.f64 	%fd12, [%rd21];
	st.global.f64 	[%rd7+24], %fd12;
	add.s64 	%rd22, %rd21, %rd10;
	ld.global.f64 	%fd13, [%rd22];
	st.global.f64 	[%rd7+32], %fd13;
	add.s64 	%rd23, %rd22, %rd10;
	ld.global.f64 	%fd14, [%rd23];
	st.global.f64 	[%rd7+40], %fd14;
	add.s64 	%rd24, %rd23, %rd10;
	ld.global.f64 	%fd15, [%rd24];
	st.global.f64 	[%rd7+48], %fd15;
	add.s64 	%rd25, %rd24, %rd10;
	ld.global.f64 	%fd16, [%rd25];
	st.global.f64 	[%rd7+56], %fd16;
	add.s32 	%r41, %r41, 16;
	add.s32 	%r40, %r40, %r6;
	add.s32 	%r39, %r39, 16;
	setp.ne.s32 	%p5, %r41, 0;
	@%p5 bra 	$L__BB0_3;
$L__BB0_4:
	setp.eq.s32 	%p6, %r3, 0;
	@%p6 bra 	$L__BB0_13;
	and.b32  	%r14, %r30, 7;
	setp.lt.u32 	%p7, %r3, 8;
	@%p7 bra 	$L__BB0_7;
	mad.lo.s32 	%r35, %r43, %r29, %r1;
	mul.wide.s32 	%rd26, %r35, 8;
	add.s64 	%rd27, %rd2, %rd26;
	ld.global.f64 	%fd17, [%rd27];
	add.s32 	%r36, %r43, %r2;
	mul.wide.s32 	%rd28, %r36, 8;
	add.s64 	%rd29, %rd1, %rd28;
	st.global.f64 	[%rd29], %fd17;
	mul.wide.s32 	%rd30, %r29, 8;
	add.s64 	%rd31, %rd27, %rd30;
	ld.global.f64 	%fd18, [%rd31];
	st.global.f64 	[%rd29+8], %fd18;
	add.s64 	%rd32, %rd31, %rd30;
	ld.global.f64 	%fd19, [%rd32];
	st.global.f64 	[%rd29+16], %fd19;
	add.s64 	%rd33, %rd32, %rd30;
	ld.global.f64 	%fd20, [%rd33];
	st.global.f64 	[%rd29+24], %fd20;
	add.s64 	%rd34, %rd33, %rd30;
	ld.global.f64 	%fd21, [%rd34];
	st.global.f64 	[%rd29+32], %fd21;
	add.s64 	%rd35, %rd34, %rd30;
	ld.global.f64 	%fd22, [%rd35];
	st.global.f64 	[%rd29+40], %fd22;
	add.s64 	%rd36, %rd35, %rd30;
	ld.global.f64 	%fd23, [%rd36];
	st.global.f64 	[%rd29+48], %fd23;
	add.s64 	%rd37, %rd36, %rd30;
	ld.global.f64 	%fd24, [%rd37];
	st.global.f64 	[%rd29+56], %fd24;
	add.s32 	%r43, %r43, 8;
$L__BB0_7:
	setp.eq.s32 	%p8, %r14, 0;
	@%p8 bra 	$L__BB0_13;
	and.b32  	%r17, %r30, 3;
	setp.lt.u32 	%p9, %r14, 4;
	@%p9 bra 	$L__BB0_10;
	mad.lo.s32 	%r37, %r43, %r29, %r1;
	mul.wide.s32 	%rd38, %r37, 8;
	add.s64 	%rd39, %rd2, %rd38;
	ld.global.f64 	%fd25, [%rd39];
	add.s32 	%r38, %r43, %r2;
	mul.wide.s32 	%rd40, %r38, 8;
	add.s64 	%rd41, %rd1, %rd40;
	st.global.f64 	[%rd41], %fd25;
	mul.wide.s32 	%rd42, %r29, 8;
	add.s64 	%rd43, %rd39, %rd42;
	ld.global.f64 	%fd26, [%rd43];
	st.global.f64 	[%rd41+8], %fd26;
	add.s64 	%rd44, %rd43, %rd42;
	ld.global.f64 	%fd27, [%rd44];
	st.global.f64 	[%rd41+16], %fd27;
	add.s64 	%rd45, %rd44, %rd42;
	ld.global.f64 	%fd28, [%rd45];
	st.global.f64 	[%rd41+24], %fd28;
	add.s32 	%r43, %r43, 4;
$L__BB0_10:
	setp.eq.s32 	%p10, %r17, 0;
	@%p10 bra 	$L__BB0_13;
	add.s32 	%r47, %r43, %r2;
	mad.lo.s32 	%r46, %r43, %r29, %r1;
	neg.s32 	%r45, %r17;
$L__BB0_12:
	.pragma "nounroll";
	mul.wide.s32 	%rd46, %r47, 8;
	add.s64 	%rd47, %rd1, %rd46;
	mul.wide.s32 	%rd48, %r46, 8;
	add.s64 	%rd49, %rd2, %rd48;
	ld.global.f64 	%fd29, [%rd49];
	st.global.f64 	[%rd47], %fd29;
	add.s32 	%r47, %r47, 1;
	add.s32 	%r46, %r46, %r29;
	add.s32 	%r45, %r45, 1;
	setp.ne.s32 	%p11, %r45, 0;
	@%p11 bra 	$L__BB0_12;
$L__BB0_13:
	ret;

}


// ===== COMPILED SASS (sm_100) =====

	.target	sm_100

	.elftype	@"ET_EXEC"


//--------------------- .note.nv.tkinfo           --------------------------
	.section	.note.nv.tkinfo,"",@"SHT_NOTE"
	.sectionflags	@"SHF_NOTE_NV_TKINFO"
	.tkinfo
        /*0018*/ 	.word	0x00000002
        /*0030*/ 	.string	""
        /*0030*/ 	.string	"ptxas"
        /*0030*/ 	.string	"Cuda compilation tools, release 13.0, V13.0.88"
        /*0030*/ 	.string	"Build cuda_13.0.r13.0/compiler.36424714_0"
        /*0030*/ 	.string	"-arch sm_100 -m 64 "



//--------------------- .note.nv.cuinfo           --------------------------
	.section	.note.nv.cuinfo,"",@"SHT_NOTE"
	.sectionflags	@"SHF_NOTE_NV_CUINFO"
        /*0018*/ 	.short	0x0002
        /*001a*/ 	.short	0x0064
        /*001c*/ 	.short	0x0082
	.zero		2


//--------------------- .nv.info                  --------------------------
	.section	.nv.info,"",@"SHT_CUDA_INFO"
	.align	4


	//----- nvinfo : EIATTR_REGCOUNT
	.align		4
        /*0000*/ 	.byte	0x04, 0x2f
        /*0002*/ 	.short	(.L_1 - .L_0)
	.align		4
.L_0:
        /*0004*/ 	.word	index@(_Z2MTPdS_ii)
        /*0008*/ 	.word	0x00000020


	//----- nvinfo : EIATTR_FRAME_SIZE
	.align		4
.L_1:
        /*000c*/ 	.byte	0x04, 0x11
        /*000e*/ 	.short	(.L_3 - .L_2)
	.align		4
.L_2:
        /*0010*/ 	.word	index@(_Z2MTPdS_ii)
        /*0014*/ 	.word	0x00000000


	//----- nvinfo : EIATTR_MIN_STACK_SIZE
	.align		4
.L_3:
        /*0018*/ 	.byte	0x04, 0x12
        /*001a*/ 	.short	(.L_5 - .L_4)
	.align		4
.L_4:
        /*001c*/ 	.word	index@(_Z2MTPdS_ii)
        /*0020*/ 	.word	0x00000000
.L_5:


//--------------------- .nv.compat                --------------------------
	.section	.nv.compat,"",@"SHT_CUDA_COMPAT_INFO"
	.align	4
        /*0000*/ 	.byte	0x02, 0x09, 0x00, 0x00, 0x02, 0x02, 0x01, 0x00, 0x02, 0x05, 0x05, 0x00, 0x03, 0x07, 0x01, 0x01
        /*0010*/ 	.byte	0x02, 0x03, 0x00, 0x00, 0x02, 0x06, 0x01, 0x00, 0x04, 0x0b, 0x08, 0x00, 0x09, 0x00, 0x00, 0x00
        /*0020*/ 	.byte	0x00, 0x00, 0x00, 0x00


//--------------------- .nv.info._Z2MTPdS_ii      --------------------------
	.section	.nv.info._Z2MTPdS_ii,"",@"SHT_CUDA_INFO"
	.sectionflags	@""
	.align	4


	//----- nvinfo : EIATTR_CUDA_API_VERSION
	.align		4
        /*0000*/ 	.byte	0x04, 0x37
        /*0002*/ 	.short	(.L_7 - .L_6)
.L_6:
        /*0004*/ 	.word	0x00000082


	//----- nvinfo : EIATTR_KPARAM_INFO
	.align		4
.L_7:
        /*0008*/ 	.byte	0x04, 0x17
        /*000a*/ 	.short	(.L_9 - .L_8)
.L_8:
        /*000c*/ 	.word	0x00000000
        /*0010*/ 	.short	0x0003
        /*0012*/ 	.short	0x0014
        /*0014*/ 	.byte	0x00, 0xf0, 0x11, 0x00


	//----- nvinfo : EIATTR_KPARAM_INFO
	.align		4
.L_9:
        /*0018*/ 	.byte	0x04, 0x17
        /*001a*/ 	.short	(.L_11 - .L_10)
.L_10:
        /*001c*/ 	.word	0x00000000
        /*0020*/ 	.short	0x0002
        /*0022*/ 	.short	0x0010
        /*0024*/ 	.byte	0x00, 0xf0, 0x11, 0x00


	//----- nvinfo : EIATTR_KPARAM_INFO
	.align		4
.L_11:
        /*0028*/ 	.byte	0x04, 0x17
        /*002a*/ 	.short	(.L_13 - .L_12)
.L_12:
        /*002c*/ 	.word	0x00000000
        /*0030*/ 	.short	0x0001
        /*0032*/ 	.short	0x0008
        /*0034*/ 	.byte	0x00, 0xf5, 0x21, 0x00


	//----- nvinfo : EIATTR_KPARAM_INFO
	.align		4
.L_13:
        /*0038*/ 	.byte	0x04, 0x17
        /*003a*/ 	.short	(.L_15 - .L_14)
.L_14:
        /*003c*/ 	.word	0x00000000
        /*0040*/ 	.short	0x0000
        /*0042*/ 	.short	0x0000
        /*0044*/ 	.byte	0x00, 0xf5, 0x21, 0x00


	//----- nvinfo : EIATTR_SPARSE_MMA_MASK
	.align		4
.L_15:
        /*0048*/ 	.byte	0x03, 0x50
        /*004a*/ 	.short	0x0000


	//----- nvinfo : EIATTR_MAXREG_COUNT
	.align		4
        /*004c*/ 	.byte	0x03, 0x1b
        /*004e*/ 	.short	0x00ff


	//----- nvinfo : EIATTR_MERCURY_ISA_VERSION
	.align		4
        /*0050*/ 	.byte	0x03, 0x5f
        /*0052*/ 	.short	0x0101


	//----- nvinfo : EIATTR_VRC_CTA_INIT_COUNT
	.align		4
        /*0054*/ 	.byte	0x02, 0x4a
	.zero		1
	.zero		1


	//----- nvinfo : EIATTR_EXIT_INSTR_OFFSETS
	.align		4
        /*0058*/ 	.byte	0x04, 0x1c
        /*005a*/ 	.short	(.L_17 - .L_16)


	//   ....[0]....
.L_16:
        /*005c*/ 	.word	0x00000080


	//   ....[1]....
        /*0060*/ 	.word	0x00000500


	//   ....[2]....
        /*0064*/ 	.word	0x00000730


	//   ....[3]....
        /*0068*/ 	.word	0x000008a0


	//   ....[4]....
        /*006c*/ 	.word	0x00000990


	//----- nvinfo : EIATTR_CBANK_PARAM_SIZE
	.align		4
.L_17:
        /*0070*/ 	.byte	0x03, 0x19
        /*0072*/ 	.short	0x0018


	//----- nvinfo : EIATTR_PARAM_CBANK
	.align		4
        /*0074*/ 	.byte	0x04, 0x0a
        /*0076*/ 	.short	(.L_19 - .L_18)
	.align		4
.L_18:
        /*0078*/ 	.word	index@(.nv.constant0._Z2MTPdS_ii)
        /*007c*/ 	.short	0x0380
        /*007e*/ 	.short	0x0018


	//----- nvinfo : EIATTR_SW_WAR
	.align		4
.L_19:
        /*0080*/ 	.byte	0x04, 0x36
        /*0082*/ 	.short	(.L_21 - .L_20)
.L_20:
        /*0084*/ 	.word	0x00000008
.L_21:


//--------------------- .nv.callgraph             --------------------------
	.section	.nv.callgraph,"",@"SHT_CUDA_CALLGRAPH"
	.align	4
	.sectionentsize	8
	.align		4
        /*0000*/ 	.word	0x00000000
	.align		4
        /*0004*/ 	.word	0xffffffff
	.align		4
        /*0008*/ 	.word	0x00000000
	.align		4
        /*000c*/ 	.word	0xfffffffe
	.align		4
        /*0010*/ 	.word	0x00000000
	.align		4
        /*0014*/ 	.word	0xfffffffd
	.align		4
        /*0018*/ 	.word	0x00000000
	.align		4
        /*001c*/ 	.word	0xfffffffc


//--------------------- .text._Z2MTPdS_ii         --------------------------
	.section	.text._Z2MTPdS_ii,"ax",@progbits
	.align	128
        .global         _Z2MTPdS_ii
        .type           _Z2MTPdS_ii,@function
        .size           _Z2MTPdS_ii,(.L_x_6 - _Z2MTPdS_ii)
        .other          _Z2MTPdS_ii,@"STO_CUDA_ENTRY STV_DEFAULT"
_Z2MTPdS_ii:
.text._Z2MTPdS_ii:
[----:B------:R-:W-:Y:S01]  /*0000*/  LDC R1, c[0x0][0x37c] ;  /* 0x0000df00ff017b82 */ /* 0x000fe20000000800 */
[----:B------:R-:W0:Y:S07]  /*0010*/  S2R R7, SR_CTAID.X ;  /* 0x0000000000077919 */ /* 0x000e2e0000002500 */
[----:B------:R-:W1:Y:S01]  /*0020*/  LDC.64 R2, c[0x0][0x390] ;  /* 0x0000e400ff027b82 */ /* 0x000e620000000a00 */
[----:B------:R-:W0:Y:S01]  /*0030*/  LDCU UR4, c[0x0][0x360] ;  /* 0x00006c00ff0477ac */ /* 0x000e220008000800 */
[----:B------:R-:W0:Y:S01]  /*0040*/  S2R R0, SR_TID.X ;  /* 0x0000000000007919 */ /* 0x000e220000002100 */
[----:B-1----:R-:W-:Y:S01]  /*0050*/  ISETP.GE.AND P0, PT, R3, 0x1, PT ;  /* 0x000000010300780c */ /* 0x002fe20003f06270 */
[----:B0-----:R-:W-:-:S05]  /*0060*/  IMAD R7, R7, UR4, R0 ;  /* 0x0000000407077c24 */ /* 0x001fca000f8e0200 */
[----:B------:R-:W-:-:S13]  /*0070*/  ISETP.GE.OR P0, PT, R7, R2, !P0 ;  /* 0x000000020700720c */ /* 0x000fda0004706670 */
[----:B------:R-:W-:Y:S05]  /*0080*/  @P0 EXIT ;  /* 0x000000000000094d */ /* 0x000fea0003800000 */
[C---:B------:R-:W-:Y:S01]  /*0090*/  ISETP.GE.U32.AND P1, PT, R3.reuse, 0x10, PT ;  /* 0x000000100300780c */ /* 0x040fe20003f26070 */
[----:B------:R-:W0:Y:S01]  /*00a0*/  LDCU.64 UR6, c[0x0][0x358] ;  /* 0x00006b00ff0677ac */ /* 0x000e220008000a00 */
[----:B------:R-:W-:Y:S01]  /*00b0*/  LOP3.LUT R10, R3, 0xf, RZ, 0xc0, !PT ;  /* 0x0000000f030a7812 */ /* 0x000fe200078ec0ff */
[----:B------:R-:W-:Y:S02]  /*00c0*/  HFMA2 R9, -RZ, RZ, 0, 0 ;  /* 0x00000000ff097431 */ /* 0x000fe400000001ff */
[----:B------:R-:W-:Y:S01]  /*00d0*/  IMAD R0, R7, R3, RZ ;  /* 0x0000000307007224 */ /* 0x000fe200078e02ff */
[----:B------:R-:W-:-:S07]  /*00e0*/  ISETP.NE.AND P0, PT, R10, RZ, PT ;  /* 0x000000ff0a00720c */ /* 0x000fce0003f05270 */
[----:B------:R-:W-:Y:S06]  /*00f0*/  @!P1 BRA `(.L_x_0) ;  /* 0x0000000400009947 */ /* 0x000fec0003800000 */
[----:B------:R-:W1:Y:S01]  /*0100*/  LDCU.64 UR4, c[0x0][0x388] ;  /* 0x00007100ff0477ac */ /* 0x000e620008000a00 */
[----:B------:R-:W-:Y:S02]  /*0110*/  LOP3.LUT R9, R3, 0x7ffffff0, RZ, 0xc0, !PT ;  /* 0x7ffffff003097812 */ /* 0x000fe400078ec0ff */
[----:B------:R-:W-:Y:S02]  /*0120*/  MOV R6, R0 ;  /* 0x0000000000067202 */ /* 0x000fe40000000f00 */
[----:B------:R-:W-:Y:S02]  /*0130*/  MOV R11, R7 ;  /* 0x00000007000b7202 */ /* 0x000fe40000000f00 */
[----:B------:R-:W-:Y:S01]  /*0140*/  IADD3 R8, PT, PT, -R9, RZ, RZ ;  /* 0x000000ff09087210 */ /* 0x000fe20007ffe1ff */
[----:B-1----:R-:W-:-:S04]  /*0150*/  UIADD3 UR4, UP0, UPT, UR4, 0x40, URZ ;  /* 0x0000004004047890 */ /* 0x002fc8000ff1e0ff */
[----:B------:R-:W-:-:S12]  /*0160*/  UIADD3.X UR5, UPT, UPT, URZ, UR5, URZ, UP0, !UPT ;  /* 0x00000005ff057290 */ /* 0x000fd800087fe4ff */
.L_x_1:
[----:B---3--:R-:W1:Y:S02]  /*0170*/  LDC.64 R12, c[0x0][0x380] ;  /* 0x0000e000ff0c7b82 */ /* 0x008e640000000a00 */
[----:B-1----:R-:W-:-:S05]  /*0180*/  IMAD.WIDE R12, R11, 0x8, R12 ;  /* 0x000000080b0c7825 */ /* 0x002fca00078e020c */
[----:B0-----:R-:W2:Y:S01]  /*0190*/  LDG.E.64 R14, desc[UR6][R12.64] ;  /* 0x000000060c0e7981 */ /* 0x001ea2000c1e1b00 */
[----:B------:R-:W-:Y:S01]  /*01a0*/  MOV R4, UR4 ;  /* 0x0000000400047c02 */ /* 0x000fe20008000f00 */
[----:B------:R-:W-:Y:S01]  /*01b0*/  IMAD.WIDE R16, R2, 0x8, R12 ;  /* 0x0000000802107825 */ /* 0x000fe200078e020c */
[----:B------:R-:W-:-:S03]  /*01c0*/  MOV R5, UR5 ;  /* 0x0000000500057c02 */ /* 0x000fc60008000f00 */
[----:B------:R-:W-:-:S05]  /*01d0*/  IMAD.WIDE R4, R6, 0x8, R4 ;  /* 0x0000000806047825 */ /* 0x000fca00078e0204 */
[----:B--2---:R0:W-:Y:S04]  /*01e0*/  STG.E.64 desc[UR6][R4.64+-0x40], R14 ;  /* 0xffffc00e04007986 */ /* 0x0041e8000c101b06 */
[----:B------:R-:W2:Y:S01]  /*01f0*/  LDG.E.64 R18, desc[UR6][R16.64] ;  /* 0x0000000610127981 */ /* 0x000ea2000c1e1b00 */
[----:B------:R-:W-:-:S03]  /*0200*/  IMAD.WIDE R20, R2, 0x8, R16 ;  /* 0x0000000802147825 */ /* 0x000fc600078e0210 */
[----:B--2---:R1:W-:Y:S04]  /*0210*/  STG.E.64 desc[UR6][R4.64+-0x38], R18 ;  /* 0xffffc81204007986 */ /* 0x0043e8000c101b06 */
[----:B------:R-:W2:Y:S01]  /*0220*/  LDG.E.64 R22, desc[UR6][R20.64] ;  /* 0x0000000614167981 */ /* 0x000ea2000c1e1b00 */
[----:B------:R-:W-:-:S03]  /*0230*/  IMAD.WIDE R24, R2, 0x8, R20 ;  /* 0x0000000802187825 */ /* 0x000fc600078e0214 */
[----:B--2---:R2:W-:Y:S04]  /*0240*/  STG.E.64 desc[UR6][R4.64+-0x30], R22 ;  /* 0xffffd01604007986 */ /* 0x0045e8000c101b06 */
[----:B------:R-:W3:Y:S01]  /*0250*/  LDG.E.64 R12, desc[UR6][R24.64] ;  /* 0x00000006180c7981 */ /* 0x000ee2000c1e1b00 */
[----:B------:R-:W-:-:S03]  /*0260*/  IMAD.WIDE R26, R2, 0x8, R24 ;  /* 0x00000008021a7825 */ /* 0x000fc600078e0218 */
[----:B---3--:R3:W-:Y:S04]  /*0270*/  STG.E.64 desc[UR6][R4.64+-0x28], R12 ;  /* 0xffffd80c04007986 */ /* 0x0087e8000c101b06 */
[----:B------:R-:W4:Y:S01]  /*0280*/  LDG.E.64 R28, desc[UR6][R26.64] ;  /* 0x000000061a1c7981 */ /* 0x000f22000c1e1b00 */
[----:B0-----:R-:W-:-:S03]  /*0290*/  IMAD.WIDE R14, R2, 0x8, R26 ;  /* 0x00000008020e7825 */ /* 0x001fc600078e021a */
[----:B----4-:R0:W-:Y:S04]  /*02a0*/  STG.E.64 desc[UR6][R4.64+-0x20], R28 ;  /* 0xffffe01c04007986 */ /* 0x0101e8000c101b06 */
[----:B------:R-:W4:Y:S01]  /*02b0*/  LDG.E.64 R16, desc[UR6][R14.64] ;  /* 0x000000060e107981 */ /* 0x000f22000c1e1b00 */
[----:B-1----:R-:W-:-:S03]  /*02c0*/  IMAD.WIDE R18, R2, 0x8, R14 ;  /* 0x0000000802127825 */ /* 0x002fc600078e020e */
[----:B----4-:R1:W-:Y:S04]  /*02d0*/  STG.E.64 desc[UR6][R4.64+-0x18], R16 ;  /* 0xffffe81004007986 */ /* 0x0103e8000c101b06 */
[----:B------:R-:W4:Y:S01]  /*02e0*/  LDG.E.64 R20, desc[UR6][R18.64] ;  /* 0x0000000612147981 */ /* 0x000f22000c1e1b00 */
[----:B--2---:R-:W-:-:S03]  /*02f0*/  IMAD.WIDE R22, R2, 0x8, R18 ;  /* 0x0000000802167825 */ /* 0x004fc600078e0212 */
[----:B----4-:R2:W-:Y:S04]  /*0300*/  STG.E.64 desc[UR6][R4.64+-0x10], R20 ;  /* 0xfffff01404007986 */ /* 0x0105e8000c101b06 */
[----:B------:R-:W4:Y:S01]  /*0310*/  LDG.E.64 R24, desc[UR6][R22.64] ;  /* 0x0000000616187981 */ /* 0x000f22000c1e1b00 */
[----:B---3--:R-:W-:-:S03]  /*0320*/  IMAD.WIDE R12, R2, 0x8, R22 ;  /* 0x00000008020c7825 */ /* 0x008fc600078e0216 */
[----:B----4-:R3:W-:Y:S04]  /*0330*/  STG.E.64 desc[UR6][R4.64+-0x8], R24 ;  /* 0xfffff81804007986 */ /* 0x0107e8000c101b06 */
        /* <DEDUP_REMOVED lines=19> */
[----:B--2---:R-:W-:Y:S01]  /*0470*/  IMAD.WIDE R18, R2, 0x8, R14 ;  /* 0x0000000802127825 */ /* 0x004fe200078e020e */
[----:B------:R-:W-:-:S04]  /*0480*/  IADD3 R8, PT, PT, R8, 0x10, RZ ;  /* 0x0000001008087810 */ /* 0x000fc80007ffe0ff */
[----:B------:R-:W-:Y:S01]  /*0490*/  ISETP.NE.AND P1, PT, R8, RZ, PT ;  /* 0x000000ff0800720c */ /* 0x000fe20003f25270 */
[----:B----4-:R3:W-:Y:S04]  /*04a0*/  STG.E.64 desc[UR6][R4.64+0x30], R16 ;  /* 0x0000301004007986 */ /* 0x0107e8000c101b06 */
[----:B------:R-:W2:Y:S01]  /*04b0*/  LDG.E.64 R18, desc[UR6][R18.64] ;  /* 0x0000000612127981 */ /* 0x000ea2000c1e1b00 */
[----:B------:R-:W-:Y:S02]  /*04c0*/  LEA R11, R2, R11, 0x4 ;  /* 0x0000000b020b7211 */ /* 0x000fe400078e20ff */
[----:B------:R-:W-:Y:S01]  /*04d0*/  IADD3 R6, PT, PT, R6, 0x10, RZ ;  /* 0x0000001006067810 */ /* 0x000fe20007ffe0ff */
[----:B--2---:R3:W-:Y:S04]  /*04e0*/  STG.E.64 desc[UR6][R4.64+0x38], R18 ;  /* 0x0000381204007986 */ /* 0x0047e8000c101b06 */
[----:B------:R-:W-:Y:S05]  /*04f0*/  @P1 BRA `(.L_x_1) ;  /* 0xfffffffc001c1947 */ /* 0x000fea000383ffff */
.L_x_0:
[----:B0-----:R-:W-:Y:S05]  /*0500*/  @!P0 EXIT ;  /* 0x000000000000894d */ /* 0x001fea0003800000 */
[----:B------:R-:W-:Y:S02]  /*0510*/  ISETP.GE.U32.AND P0, PT, R10, 0x8, PT ;  /* 0x000000080a00780c */ /* 0x000fe40003f06070 */
[----:B------:R-:W-:-:S04]  /*0520*/  LOP3.LUT R6, R3, 0x7, RZ, 0xc0, !PT ;  /* 0x0000000703067812 */ /* 0x000fc800078ec0ff */
[----:B------:R-:W-:-:S07]  /*0530*/  ISETP.NE.AND P1, PT, R6, RZ, PT ;  /* 0x000000ff0600720c */ /* 0x000fce0003f25270 */
[----:B------:R-:W-:Y:S06]  /*0540*/  @!P0 BRA `(.L_x_2) ;  /* 0x0000000000788947 */ /* 0x000fec0003800000 */
[----:B------:R-:W0:Y:S01]  /*0550*/  LDC.64 R10, c[0x0][0x380] ;  /* 0x0000e000ff0a7b82 */ /* 0x000e220000000a00 */
[----:B---3--:R-:W-:-:S04]  /*0560*/  IMAD R5, R9, R2, R7 ;  /* 0x0000000209057224 */ /* 0x008fc800078e0207 */
[----:B0-----:R-:W-:-:S03]  /*0570*/  IMAD.WIDE R10, R5, 0x8, R10 ;  /* 0x00000008050a7825 */ /* 0x001fc600078e020a */
[----:B------:R-:W0:Y:S02]  /*0580*/  LDC.64 R4, c[0x0][0x388] ;  /* 0x0000e200ff047b82 */ /* 0x000e240000000a00 */
[----:B------:R-:W2:Y:S01]  /*0590*/  LDG.E.64 R12, desc[UR6][R10.64] ;  /* 0x000000060a0c7981 */ /* 0x000ea2000c1e1b00 */
[----:B------:R-:W-:-:S05]  /*05a0*/  IADD3 R15, PT, PT, R0, R9, RZ ;  /* 0x00000009000f7210 */ /* 0x000fca0007ffe0ff */
[----:B0-----:R-:W-:-:S04]  /*05b0*/  IMAD.WIDE R4, R15, 0x8, R4 ;  /* 0x000000080f047825 */ /* 0x001fc800078e0204 */
[C---:B------:R-:W-:Y:S01]  /*05c0*/  IMAD.WIDE R14, R2.reuse, 0x8, R10 ;  /* 0x00000008020e7825 */ /* 0x040fe200078e020a */
        /* <DEDUP_REMOVED lines=10> */
[----:B------:R-:W3:Y:S01]  /*0670*/  LDG.E.64 R26, desc[UR6][R24.64] ;  /* 0x00000006181a7981 */ /* 0x000ee2000c1e1b00 */
[----:B0-----:R-:W-:-:S03]  /*0680*/  IMAD.WIDE R12, R2, 0x8, R24 ;  /* 0x00000008020c7825 */ /* 0x001fc600078e0218 */
[----:B---3--:R4:W-:Y:S04]  /*0690*/  STG.E.64 desc[UR6][R4.64+0x20], R26 ;  /* 0x0000201a04007986 */ /* 0x0089e8000c101b06 */
[----:B------:R-:W3:Y:S01]  /*06a0*/  LDG.E.64 R14, desc[UR6][R12.64] ;  /* 0x000000060c0e7981 */ /* 0x000ee2000c1e1b00 */
[----:B-1----:R-:W-:-:S03]  /*06b0*/  IMAD.WIDE R16, R2, 0x8, R12 ;  /* 0x0000000802107825 */ /* 0x002fc600078e020c */
[----:B---3--:R4:W-:Y:S04]  /*06c0*/  STG.E.64 desc[UR6][R4.64+0x28], R14 ;  /* 0x0000280e04007986 */ /* 0x0089e8000c101b06 */
[----:B------:R-:W3:Y:S01]  /*06d0*/  LDG.E.64 R18, desc[UR6][R16.64] ;  /* 0x0000000610127981 */ /* 0x000ee2000c1e1b00 */
[----:B--2---:R-:W-:-:S03]  /*06e0*/  IMAD.WIDE R20, R2, 0x8, R16 ;  /* 0x0000000802147825 */ /* 0x004fc600078e0210 */
[----:B---3--:R4:W-:Y:S04]  /*06f0*/  STG.E.64 desc[UR6][R4.64+0x30], R18 ;  /* 0x0000301204007986 */ /* 0x0089e8000c101b06 */
[----:B------:R-:W2:Y:S01]  /*0700*/  LDG.E.64 R20, desc[UR6][R20.64] ;  /* 0x0000000614147981 */ /* 0x000ea2000c1e1b00 */
[----:B------:R-:W-:-:S03]  /*0710*/  IADD3 R9, PT, PT, R9, 0x8, RZ ;  /* 0x0000000809097810 */ /* 0x000fc60007ffe0ff */
[----:B--2---:R4:W-:Y:S04]  /*0720*/  STG.E.64 desc[UR6][R4.64+0x38], R20 ;  /* 0x0000381404007986 */ /* 0x0049e8000c101b06 */
.L_x_2:
[----:B------:R-:W-:Y:S05]  /*0730*/  @!P1 EXIT ;  /* 0x000000000000994d */ /* 0x000fea0003800000 */
[----:B------:R-:W-:Y:S02]  /*0740*/  ISETP.GE.U32.AND P0, PT, R6, 0x4, PT ;  /* 0x000000040600780c */ /* 0x000fe40003f06070 */
[----:B------:R-:W-:-:S04]  /*0750*/  LOP3.LUT R3, R3, 0x3, RZ, 0xc0, !PT ;  /* 0x0000000303037812 */ /* 0x000fc800078ec0ff */
[----:B------:R-:W-:-:S07]  /*0760*/  ISETP.NE.AND P1, PT, R3, RZ, PT ;  /* 0x000000ff0300720c */ /* 0x000fce0003f25270 */
[----:B------:R-:W-:Y:S06]  /*0770*/  @!P0 BRA `(.L_x_3) ;  /* 0x0000000000488947 */ /* 0x000fec0003800000 */
[----:B---34-:R-:W0:Y:S01]  /*0780*/  LDC.64 R4, c[0x0][0x380] ;  /* 0x0000e000ff047b82 */ /* 0x018e220000000a00 */
[----:B------:R-:W-:-:S07]  /*0790*/  IMAD R15, R9, R2, R7 ;  /* 0x00000002090f7224 */ /* 0x000fce00078e0207 */
[----:B------:R-:W1:Y:S01]  /*07a0*/  LDC.64 R10, c[0x0][0x388] ;  /* 0x0000e200ff0a7b82 */ /* 0x000e620000000a00 */
[----:B0-----:R-:W-:-:S05]  /*07b0*/  IMAD.WIDE R14, R15, 0x8, R4 ;  /* 0x000000080f0e7825 */ /* 0x001fca00078e0204 */
[----:B------:R-:W2:Y:S01]  /*07c0*/  LDG.E.64 R4, desc[UR6][R14.64] ;  /* 0x000000060e047981 */ /* 0x000ea2000c1e1b00 */
[----:B------:R-:W-:Y:S01]  /*07d0*/  IADD3 R17, PT, PT, R0, R9, RZ ;  /* 0x0000000900117210 */ /* 0x000fe20007ffe0ff */
[----:B------:R-:W-:-:S04]  /*07e0*/  IMAD.WIDE R18, R2, 0x8, R14 ;  /* 0x0000000802127825 */ /* 0x000fc800078e020e */
[----:B-1----:R-:W-:-:S05]  /*07f0*/  IMAD.WIDE R16, R17, 0x8, R10 ;  /* 0x0000000811107825 */ /* 0x002fca00078e020a */
[----:B--2---:R0:W-:Y:S04]  /*0800*/  STG.E.64 desc[UR6][R16.64], R4 ;  /* 0x0000000410007986 */ /* 0x0041e8000c101b06 */
[----:B------:R-:W2:Y:S01]  /*0810*/  LDG.E.64 R10, desc[UR6][R18.64] ;  /* 0x00000006120a7981 */ /* 0x000ea2000c1e1b00 */
[----:B------:R-:W-:-:S03]  /*0820*/  IMAD.WIDE R20, R2, 0x8, R18 ;  /* 0x0000000802147825 */ /* 0x000fc600078e0212 */
[----:B--2---:R0:W-:Y:S04]  /*0830*/  STG.E.64 desc[UR6][R16.64+0x8], R10 ;  /* 0x0000080a10007986 */ /* 0x0041e8000c101b06 */
[----:B------:R-:W2:Y:S01]  /*0840*/  LDG.E.64 R12, desc[UR6][R20.64] ;  /* 0x00000006140c7981 */ /* 0x000ea2000c1e1b00 */
[----:B------:R-:W-:-:S03]  /*0850*/  IMAD.WIDE R22, R2, 0x8, R20 ;  /* 0x0000000802167825 */ /* 0x000fc600078e0214 */
[----:B--2---:R0:W-:Y:S04]  /*0860*/  STG.E.64 desc[UR6][R16.64+0x10], R12 ;  /* 0x0000100c10007986 */ /* 0x0041e8000c101b06 */
[----:B------:R-:W2:Y:S01]  /*0870*/  LDG.E.64 R14, desc[UR6][R22.64] ;  /* 0x00000006160e7981 */ /* 0x000ea2000c1e1b00 */
[----:B------:R-:W-:-:S03]  /*0880*/  IADD3 R9, PT, PT, R9, 0x4, RZ ;  /* 0x0000000409097810 */ /* 0x000fc60007ffe0ff */
[----:B--2---:R0:W-:Y:S04]  /*0890*/  STG.E.64 desc[UR6][R16.64+0x18], R14 ;  /* 0x0000180e10007986 */ /* 0x0041e8000c101b06 */
.L_x_3:
[----:B------:R-:W-:Y:S05]  /*08a0*/  @!P1 EXIT ;  /* 0x000000000000994d */ /* 0x000fea0003800000 */
[----:B0--3--:R-:W0:Y:S01]  /*08b0*/  LDC.64 R12, c[0x0][0x380] ;  /* 0x0000e000ff0c7b82 */ /* 0x009e220000000a00 */
[----:B----4-:R-:W-:Y:S01]  /*08c0*/  IADD3 R15, PT, PT, R0, R9, RZ ;  /* 0x00000009000f7210 */ /* 0x010fe20007ffe0ff */
[----:B------:R-:W-:Y:S01]  /*08d0*/  IMAD R9, R9, R2, R7 ;  /* 0x0000000209097224 */ /* 0x000fe200078e0207 */
[----:B------:R-:W-:-:S05]  /*08e0*/  IADD3 R3, PT, PT, -R3, RZ, RZ ;  /* 0x000000ff03037210 */ /* 0x000fca0007ffe1ff */
[----:B------:R-:W1:Y:S02]  /*08f0*/  LDC.64 R10, c[0x0][0x388] ;  /* 0x0000e200ff0a7b82 */ /* 0x000e640000000a00 */
.L_x_4:
[----:B0-2---:R-:W-:-:S06]  /*0900*/  IMAD.WIDE R6, R9, 0x8, R12 ;  /* 0x0000000809067825 */ /* 0x005fcc00078e020c */
[----:B------:R-:W2:Y:S01]  /*0910*/  LDG.E.64 R6, desc[UR6][R6.64] ;  /* 0x0000000606067981 */ /* 0x000ea2000c1e1b00 */
[----:B------:R-:W-:Y:S01]  /*0920*/  IADD3 R3, PT, PT, R3, 0x1, RZ ;  /* 0x0000000103037810 */ /* 0x000fe20007ffe0ff */
[C---:B-1----:R-:W-:Y:S01]  /*0930*/  IMAD.WIDE R4, R15.reuse, 0x8, R10 ;  /* 0x000000080f047825 */ /* 0x042fe200078e020a */
[----:B------:R-:W-:Y:S02]  /*0940*/  IADD3 R15, PT, PT, R15, 0x1, RZ ;  /* 0x000000010f0f7810 */ /* 0x000fe40007ffe0ff */
[----:B------:R-:W-:Y:S02]  /*0950*/  ISETP.NE.AND P0, PT, R3, RZ, PT ;  /* 0x000000ff0300720c */ /* 0x000fe40003f05270 */
[----:B------:R-:W-:Y:S01]  /*0960*/  IADD3 R9, PT, PT, R9, R2, RZ ;  /* 0x0000000209097210 */ /* 0x000fe20007ffe0ff */
[----:B--2---:R2:W-:Y:S10]  /*0970*/  STG.E.64 desc[UR6][R4.64], R6 ;  /* 0x0000000604007986 */ /* 0x0045f4000c101b06 */
[----:B------:R-:W-:Y:S05]  /*0980*/  @P0 BRA `(.L_x_4) ;  /* 0xfffffffc00dc0947 */ /* 0x000fea000383ffff */
[----:B------:R-:W-:Y:S05]  /*0990*/  EXIT ;  /* 0x000000000000794d */ /* 0x000fea0003800000 */
.L_x_5:
[----:B------:R-:W-:-:S00]  /*09a0*/  BRA `(.L_x_5) ;  /* 0xfffffffc00fc7947 */ /* 0x000fc0000383ffff */
[----:B------:R-:W-:-:S00]  /*09b0*/  NOP ;  /* 0x0000000000007918 */ /* 0x000fc00000000000 */
        /* <DEDUP_REMOVED lines=12> */
.L_x_6:


//--------------------- .nv.shared.reserved.0     --------------------------
	.section	.nv.shared.reserved.0,"aw",@nobits
	.weak		__nv_reservedSMEM_offset_0_alias
	.size		__nv_reservedSMEM_offset_0_alias, 0, 64
	.other		__nv_reservedSMEM_offset_0_alias,@"STO_CUDA_RESERVED_SHARED STV_DEFAULT"
__nv_reservedSMEM_offset_0_alias:
	.zero		0
	.zero		64


//--------------------- .nv.constant0._Z2MTPdS_ii --------------------------
	.section	.nv.constant0._Z2MTPdS_ii,"a",@progbits
	.sectionflags	@""
	.align	4
.nv.constant0._Z2MTPdS_ii:
	.zero		920


//--------------------- SYMBOLS --------------------------

	.type		.nv.reservedSmem.offset0,@object
	.size		.nv.reservedSmem.offset0,0x4
